//
// Generated by NVIDIA NVVM Compiler
//
// Compiler Build ID: CL-36424714
// Cuda compilation tools, release 13.0, V13.0.88
// Based on NVVM 20.0.0
//

.version 9.0
.target sm_100
.address_size 64

	// .globl	_Z7cenergyifPf
.const .align 16 .b8 atominfo[64000];

.visible .entry _Z7cenergyifPf(
	.param .u32 _Z7cenergyifPf_param_0,
	.param .f32 _Z7cenergyifPf_param_1,
	.param .u64 .ptr .align 1 _Z7cenergyifPf_param_2
)
{
	.reg .pred 	%p<6>;
	.reg .b32 	%r<30>;
	.reg .b32 	%f<205>;
	.reg .b64 	%rd<31>;

	ld.param.u32 	%r5, [_Z7cenergyifPf_param_0];
	ld.param.f32 	%f53, [_Z7cenergyifPf_param_1];
	ld.param.u64 	%rd5, [_Z7cenergyifPf_param_2];
	mov.u32 	%r6, %ctaid.x;
	mov.u32 	%r7, %ntid.x;
	and.b32  	%r8, %r6, 16777215;
	shl.b32 	%r9, %r7, 3;
	mov.u32 	%r10, %tid.x;
	mad.lo.s32 	%r11, %r9, %r8, %r10;
	mov.u32 	%r12, %ctaid.y;
	mov.u32 	%r13, %ntid.y;
	mov.u32 	%r14, %tid.y;
	mad.lo.s32 	%r15, %r12, %r13, %r14;
	mov.u32 	%r16, %nctaid.x;
	and.b32  	%r17, %r16, 16777215;
	mul.lo.s32 	%r18, %r9, %r17;
	mad.lo.s32 	%r1, %r18, %r15, %r11;
	cvt.rn.f32.u32 	%f54, %r15;
	mul.f32 	%f1, %f53, %f54;
	cvt.rn.f32.u32 	%f55, %r11;
	mul.f32 	%f2, %f53, %f55;
	mul.f32 	%f3, %f53, 0f41800000;
	setp.lt.s32 	%p1, %r5, 1;
	mov.f32 	%f197, 0f00000000;
	mov.f32 	%f198, %f197;
	mov.f32 	%f199, %f197;
	mov.f32 	%f200, %f197;
	mov.f32 	%f201, %f197;
	mov.f32 	%f202, %f197;
	mov.f32 	%f203, %f197;
	mov.f32 	%f204, %f197;
	@%p1 bra 	$L__BB0_7;
	setp.eq.s32 	%p2, %r5, 1;
	mov.f32 	%f204, 0f00000000;
	mov.b64 	%rd30, 0;
	mov.f32 	%f203, %f204;
	mov.f32 	%f202, %f204;
	mov.f32 	%f201, %f204;
	mov.f32 	%f200, %f204;
	mov.f32 	%f199, %f204;
	mov.f32 	%f198, %f204;
	mov.f32 	%f197, %f204;
	@%p2 bra 	$L__BB0_5;
	mov.u64 	%rd8, atominfo;
	add.s64 	%rd29, %rd8, 16;
	and.b32  	%r19, %r5, 2147483646;
	neg.s32 	%r29, %r19;
	mov.f32 	%f204, 0f00000000;
$L__BB0_3:
	ld.const.v4.f32 	{%f59, %f60, %f61, %f62}, [%rd29+-16];
	sub.f32 	%f63, %f1, %f60;
	fma.rn.f32 	%f64, %f63, %f63, %f61;
	sub.f32 	%f65, %f2, %f59;
	add.f32 	%f66, %f3, %f65;
	add.f32 	%f67, %f3, %f66;
	add.f32 	%f68, %f3, %f67;
	add.f32 	%f69, %f3, %f68;
	add.f32 	%f70, %f3, %f69;
	add.f32 	%f71, %f3, %f70;
	add.f32 	%f72, %f3, %f71;
	fma.rn.f32 	%f73, %f65, %f65, %f64;
	rsqrt.approx.f32 	%f74, %f73;
	fma.rn.f32 	%f75, %f62, %f74, %f197;
	fma.rn.f32 	%f76, %f66, %f66, %f64;
	rsqrt.approx.f32 	%f77, %f76;
	fma.rn.f32 	%f78, %f62, %f77, %f198;
	fma.rn.f32 	%f79, %f67, %f67, %f64;
	rsqrt.approx.f32 	%f80, %f79;
	fma.rn.f32 	%f81, %f62, %f80, %f199;
	fma.rn.f32 	%f82, %f68, %f68, %f64;
	rsqrt.approx.f32 	%f83, %f82;
	fma.rn.f32 	%f84, %f62, %f83, %f200;
	fma.rn.f32 	%f85, %f69, %f69, %f64;
	rsqrt.approx.f32 	%f86, %f85;
	fma.rn.f32 	%f87, %f62, %f86, %f201;
	fma.rn.f32 	%f88, %f70, %f70, %f64;
	rsqrt.approx.f32 	%f89, %f88;
	fma.rn.f32 	%f90, %f62, %f89, %f202;
	fma.rn.f32 	%f91, %f71, %f71, %f64;
	rsqrt.approx.f32 	%f92, %f91;
	fma.rn.f32 	%f93, %f62, %f92, %f203;
	fma.rn.f32 	%f94, %f72, %f72, %f64;
	rsqrt.approx.f32 	%f95, %f94;
	fma.rn.f32 	%f96, %f62, %f95, %f204;
	ld.const.v4.f32 	{%f97, %f98, %f99, %f100}, [%rd29];
	sub.f32 	%f101, %f1, %f98;
	fma.rn.f32 	%f102, %f101, %f101, %f99;
	sub.f32 	%f103, %f2, %f97;
	add.f32 	%f104, %f3, %f103;
	add.f32 	%f105, %f3, %f104;
	add.f32 	%f106, %f3, %f105;
	add.f32 	%f107, %f3, %f106;
	add.f32 	%f108, %f3, %f107;
	add.f32 	%f109, %f3, %f108;
	add.f32 	%f110, %f3, %f109;
	fma.rn.f32 	%f111, %f103, %f103, %f102;
	rsqrt.approx.f32 	%f112, %f111;
	fma.rn.f32 	%f197, %f100, %f112, %f75;
	fma.rn.f32 	%f113, %f104, %f104, %f102;
	rsqrt.approx.f32 	%f114, %f113;
	fma.rn.f32 	%f198, %f100, %f114, %f78;
	fma.rn.f32 	%f115, %f105, %f105, %f102;
	rsqrt.approx.f32 	%f116, %f115;
	fma.rn.f32 	%f199, %f100, %f116, %f81;
	fma.rn.f32 	%f117, %f106, %f106, %f102;
	rsqrt.approx.f32 	%f118, %f117;
	fma.rn.f32 	%f200, %f100, %f118, %f84;
	fma.rn.f32 	%f119, %f107, %f107, %f102;
	rsqrt.approx.f32 	%f120, %f119;
	fma.rn.f32 	%f201, %f100, %f120, %f87;
	fma.rn.f32 	%f121, %f108, %f108, %f102;
	rsqrt.approx.f32 	%f122, %f121;
	fma.rn.f32 	%f202, %f100, %f122, %f90;
	fma.rn.f32 	%f123, %f109, %f109, %f102;
	rsqrt.approx.f32 	%f124, %f123;
	fma.rn.f32 	%f203, %f100, %f124, %f93;
	fma.rn.f32 	%f125, %f110, %f110, %f102;
	rsqrt.approx.f32 	%f126, %f125;
	fma.rn.f32 	%f204, %f100, %f126, %f96;
	add.s32 	%r29, %r29, 2;
	add.s64 	%rd29, %rd29, 32;
	setp.ne.s32 	%p3, %r29, 0;
	@%p3 bra 	$L__BB0_3;
	cvt.u64.u32 	%rd30, %r19;
$L__BB0_5:
	and.b32  	%r21, %r5, 1;
	setp.eq.b32 	%p4, %r21, 1;
	not.pred 	%p5, %p4;
	@%p5 bra 	$L__BB0_7;
	shl.b64 	%rd9, %rd30, 4;
	mov.u64 	%rd10, atominfo;
	add.s64 	%rd11, %rd10, %rd9;
	ld.const.v4.f32 	{%f127, %f128, %f129, %f130}, [%rd11];
	sub.f32 	%f131, %f1, %f128;
	fma.rn.f32 	%f132, %f131, %f131, %f129;
	sub.f32 	%f133, %f2, %f127;
	add.f32 	%f134, %f3, %f133;
	add.f32 	%f135, %f3, %f134;
	add.f32 	%f136, %f3, %f135;
	add.f32 	%f137, %f3, %f136;
	add.f32 	%f138, %f3, %f137;
	add.f32 	%f139, %f3, %f138;
	add.f32 	%f140, %f3, %f139;
	fma.rn.f32 	%f141, %f133, %f133, %f132;
	rsqrt.approx.f32 	%f142, %f141;
	fma.rn.f32 	%f197, %f130, %f142, %f197;
	fma.rn.f32 	%f143, %f134, %f134, %f132;
	rsqrt.approx.f32 	%f144, %f143;
	fma.rn.f32 	%f198, %f130, %f144, %f198;
	fma.rn.f32 	%f145, %f135, %f135, %f132;
	rsqrt.approx.f32 	%f146, %f145;
	fma.rn.f32 	%f199, %f130, %f146, %f199;
	fma.rn.f32 	%f147, %f136, %f136, %f132;
	rsqrt.approx.f32 	%f148, %f147;
	fma.rn.f32 	%f200, %f130, %f148, %f200;
	fma.rn.f32 	%f149, %f137, %f137, %f132;
	rsqrt.approx.f32 	%f150, %f149;
	fma.rn.f32 	%f201, %f130, %f150, %f201;
	fma.rn.f32 	%f151, %f138, %f138, %f132;
	rsqrt.approx.f32 	%f152, %f151;
	fma.rn.f32 	%f202, %f130, %f152, %f202;
	fma.rn.f32 	%f153, %f139, %f139, %f132;
	rsqrt.approx.f32 	%f154, %f153;
	fma.rn.f32 	%f203, %f130, %f154, %f203;
	fma.rn.f32 	%f155, %f140, %f140, %f132;
	rsqrt.approx.f32 	%f156, %f155;
	fma.rn.f32 	%f204, %f130, %f156, %f204;
$L__BB0_7:
	cvta.to.global.u64 	%rd12, %rd5;
	mul.wide.u32 	%rd13, %r1, 4;
	add.s64 	%rd14, %rd12, %rd13;
	ld.global.f32 	%f157, [%rd14];
	add.f32 	%f158, %f197, %f157;
	st.global.f32 	[%rd14], %f158;
	add.s32 	%r22, %r1, 16;
	mul.wide.u32 	%rd15, %r22, 4;
	add.s64 	%rd16, %rd12, %rd15;
	ld.global.f32 	%f159, [%rd16];
	add.f32 	%f160, %f198, %f159;
	st.global.f32 	[%rd16], %f160;
	add.s32 	%r23, %r1, 32;
	mul.wide.u32 	%rd17, %r23, 4;
	add.s64 	%rd18, %rd12, %rd17;
	ld.global.f32 	%f161, [%rd18];
	add.f32 	%f162, %f199, %f161;
	st.global.f32 	[%rd18], %f162;
	add.s32 	%r24, %r1, 48;
	mul.wide.u32 	%rd19, %r24, 4;
	add.s64 	%rd20, %rd12, %rd19;
	ld.global.f32 	%f163, [%rd20];
	add.f32 	%f164, %f200, %f163;
	st.global.f32 	[%rd20], %f164;
	add.s32 	%r25, %r1, 64;
	mul.wide.u32 	%rd21, %r25, 4;
	add.s64 	%rd22, %rd12, %rd21;
	ld.global.f32 	%f165, [%rd22];
	add.f32 	%f166, %f201, %f165;
	st.global.f32 	[%rd22], %f166;
	add.s32 	%r26, %r1, 80;
	mul.wide.u32 	%rd23, %r26, 4;
	add.s64 	%rd24, %rd12, %rd23;
	ld.global.f32 	%f167, [%rd24];
	add.f32 	%f168, %f202, %f167;
	st.global.f32 	[%rd24], %f168;
	add.s32 	%r27, %r1, 96;
	mul.wide.u32 	%rd25, %r27, 4;
	add.s64 	%rd26, %rd12, %rd25;
	ld.global.f32 	%f169, [%rd26];
	add.f32 	%f170, %f203, %f169;
	st.global.f32 	[%rd26], %f170;
	add.s32 	%r28, %r1, 112;
	mul.wide.u32 	%rd27, %r28, 4;
	add.s64 	%rd28, %rd12, %rd27;
	ld.global.f32 	%f171, [%rd28];
	add.f32 	%f172, %f204, %f171;
	st.global.f32 	[%rd28], %f172;
	ret;

}


// ===== COMPILED SASS (sm_100) =====

	.target	sm_100

	.elftype	@"ET_EXEC"


//--------------------- .note.nv.tkinfo           --------------------------
	.section	.note.nv.tkinfo,"",@"SHT_NOTE"
	.sectionflags	@"SHF_NOTE_NV_TKINFO"
	.tkinfo
        /*0018*/ 	.word	0x00000002
        /*0030*/ 	.string	""
        /*0030*/ 	.string	"ptxas"
        /*0030*/ 	.string	"Cuda compilation tools, release 13.0, V13.0.88"
        /*0030*/ 	.string	"Build cuda_13.0.r13.0/compiler.36424714_0"
        /*0030*/ 	.string	"-arch sm_100 -m 64 "



//--------------------- .note.nv.cuinfo           --------------------------
	.section	.note.nv.cuinfo,"",@"SHT_NOTE"
	.sectionflags	@"SHF_NOTE_NV_CUINFO"
        /*0018*/ 	.short	0x0002
        /*001a*/ 	.short	0x0064
        /*001c*/ 	.short	0x0082
	.zero		2


//--------------------- .nv.info                  --------------------------
	.section	.nv.info,"",@"SHT_CUDA_INFO"
	.align	4


	//----- nvinfo : EIATTR_REGCOUNT
	.align		4
        /*0000*/ 	.byte	0x04, 0x2f
        /*0002*/ 	.short	(.L_2 - .L_1)
	.align		4
.L_1:
        /*0004*/ 	.word	index@(_Z7cenergyifPf)
        /*0008*/ 	.word	0x00000020


	//----- nvinfo : EIATTR_FRAME_SIZE
	.align		4
.L_2:
        /*000c*/ 	.byte	0x04, 0x11
        /*000e*/ 	.short	(.L_4 - .L_3)
	.align		4
.L_3:
        /*0010*/ 	.word	index@(_Z7cenergyifPf)
        /*0014*/ 	.word	0x00000000


	//----- nvinfo : EIATTR_MIN_STACK_SIZE
	.align		4
.L_4:
        /*0018*/ 	.byte	0x04, 0x12
        /*001a*/ 	.short	(.L_6 - .L_5)
	.align		4
.L_5:
        /*001c*/ 	.word	index@(_Z7cenergyifPf)
        /*0020*/ 	.word	0x00000000
.L_6:


//--------------------- .nv.compat                --------------------------
	.section	.nv.compat,"",@"SHT_CUDA_COMPAT_INFO"
	.align	4
        /*0000*/ 	.byte	0x02, 0x09, 0x00, 0x00, 0x02, 0x02, 0x01, 0x00, 0x02, 0x05, 0x05, 0x00, 0x03, 0x07, 0x01, 0x01
        /*0010*/ 	.byte	0x02, 0x03, 0x00, 0x00, 0x02, 0x06, 0x01, 0x00, 0x04, 0x0b, 0x08, 0x00, 0x01, 0x00, 0x00, 0x00
        /*0020*/ 	.byte	0x00, 0x00, 0x00, 0x00


//--------------------- .nv.info._Z7cenergyifPf   --------------------------
	.section	.nv.info._Z7cenergyifPf,"",@"SHT_CUDA_INFO"
	.sectionflags	@""
	.align	4


	//----- nvinfo : EIATTR_CUDA_API_VERSION
	.align		4
        /*0000*/ 	.byte	0x04, 0x37
        /*0002*/ 	.short	(.L_8 - .L_7)
.L_7:
        /*0004*/ 	.word	0x00000082


	//----- nvinfo : EIATTR_KPARAM_INFO
	.align		4
.L_8:
        /*0008*/ 	.byte	0x04, 0x17
        /*000a*/ 	.short	(.L_10 - .L_9)
.L_9:
        /*000c*/ 	.word	0x00000000
        /*0010*/ 	.short	0x0002
        /*0012*/ 	.short	0x0008
        /*0014*/ 	.byte	0x00, 0xf5, 0x21, 0x00


	//----- nvinfo : EIATTR_KPARAM_INFO
	.align		4
.L_10:
        /*0018*/ 	.byte	0x04, 0x17
        /*001a*/ 	.short	(.L_12 - .L_11)
.L_11:
        /*001c*/ 	.word	0x00000000
        /*0020*/ 	.short	0x0001
        /*0022*/ 	.short	0x0004
        /*0024*/ 	.byte	0x00, 0xf0, 0x11, 0x00


	//----- nvinfo : EIATTR_KPARAM_INFO
	.align		4
.L_12:
        /*0028*/ 	.byte	0x04, 0x17
        /*002a*/ 	.short	(.L_14 - .L_13)
.L_13:
        /*002c*/ 	.word	0x00000000
        /*0030*/ 	.short	0x0000
        /*0032*/ 	.short	0x0000
        /*0034*/ 	.byte	0x00, 0xf0, 0x11, 0x00


	//----- nvinfo : EIATTR_SPARSE_MMA_MASK
	.align		4
.L_14:
        /*0038*/ 	.byte	0x03, 0x50
        /*003a*/ 	.short	0x0000


	//----- nvinfo : EIATTR_MAXREG_COUNT
	.align		4
        /*003c*/ 	.byte	0x03, 0x1b
        /*003e*/ 	.short	0x00ff


	//----- nvinfo : EIATTR_MERCURY_ISA_VERSION
	.align		4
        /*0040*/ 	.byte	0x03, 0x5f
        /*0042*/ 	.short	0x0101


	//----- nvinfo : EIATTR_VRC_CTA_INIT_COUNT
	.align		4
        /*0044*/ 	.byte	0x02, 0x4a
	.zero		1
	.zero		1


	//----- nvinfo : EIATTR_EXIT_INSTR_OFFSETS
	.align		4
        /*0048*/ 	.byte	0x04, 0x1c
        /*004a*/ 	.short	(.L_16 - .L_15)


	//   ....[0]....
.L_15:
        /*004c*/ 	.word	0x000010e0


	//----- nvinfo : EIATTR_CBANK_PARAM_SIZE
	.align		4
.L_16:
        /*0050*/ 	.byte	0x03, 0x19
        /*0052*/ 	.short	0x0010


	//----- nvinfo : EIATTR_PARAM_CBANK
	.align		4
        /*0054*/ 	.byte	0x04, 0x0a
        /*0056*/ 	.short	(.L_18 - .L_17)
	.align		4
.L_17:
        /*0058*/ 	.word	index@(.nv.constant0._Z7cenergyifPf)
        /*005c*/ 	.short	0x0380
        /*005e*/ 	.short	0x0010


	//----- nvinfo : EIATTR_SW_WAR
	.align		4
.L_18:
        /*0060*/ 	.byte	0x04, 0x36
        /*0062*/ 	.short	(.L_20 - .L_19)
.L_19:
        /*0064*/ 	.word	0x00000008
.L_20:


//--------------------- .nv.callgraph             --------------------------
	.section	.nv.callgraph,"",@"SHT_CUDA_CALLGRAPH"
	.align	4
	.sectionentsize	8
	.align		4
        /*0000*/ 	.word	0x00000000
	.align		4
        /*0004*/ 	.word	0xffffffff
	.align		4
        /*0008*/ 	.word	0x00000000
	.align		4
        /*000c*/ 	.word	0xfffffffe
	.align		4
        /*0010*/ 	.word	0x00000000
	.align		4
        /*0014*/ 	.word	0xfffffffd
	.align		4
        /*0018*/ 	.word	0x00000000
	.align		4
        /*001c*/ 	.word	0xfffffffc


//--------------------- .nv.constant3             --------------------------
	.section	.nv.constant3,"a",@progbits
	.align	16
.nv.constant3:
	.type		atominfo,@object
	.size		atominfo,(.L_0 - atominfo)
atominfo:
	.zero		64000
.L_0:


//--------------------- .text._Z7cenergyifPf      --------------------------
	.section	.text._Z7cenergyifPf,"ax",@progbits
	.align	128
        .global         _Z7cenergyifPf
        .type           _Z7cenergyifPf,@function
        .size           _Z7cenergyifPf,(.L_x_4 - _Z7cenergyifPf)
        .other          _Z7cenergyifPf,@"STO_CUDA_ENTRY STV_DEFAULT"
_Z7cenergyifPf:
.text._Z7cenergyifPf:
[----:B------:R-:W-:Y:S01]  /*0000*/  LDC R1, c[0x0][0x37c] ;  /* 0x0000df00ff017b82 */ /* 0x000fe20000000800 */
[----:B------:R-:W0:Y:S07]  /*0010*/  S2R R5, SR_TID.Y ;  /* 0x0000000000057919 */ /* 0x000e2e0000002200 */
[----:B------:R-:W1:Y:S01]  /*0020*/  S2UR UR4, SR_CTAID.X ;  /* 0x00000000000479c3 */ /* 0x000e620000002500 */
[----:B------:R-:W2:Y:S01]  /*0030*/  LDCU UR6, c[0x0][0x380] ;  /* 0x00007000ff0677ac */ /* 0x000ea20008000800 */
[----:B------:R-:W-:Y:S01]  /*0040*/  HFMA2 R19, -RZ, RZ, 0, 0 ;  /* 0x00000000ff137431 */ /* 0x000fe200000001ff */
[----:B------:R-:W3:Y:S01]  /*0050*/  S2R R4, SR_TID.X ;  /* 0x0000000000047919 */ /* 0x000ee20000002100 */
[----:B------:R-:W-:Y:S01]  /*0060*/  HFMA2 R15, -RZ, RZ, 0, 0 ;  /* 0x00000000ff0f7431 */ /* 0x000fe200000001ff */
[----:B------:R-:W-:Y:S01]  /*0070*/  MOV R17, RZ ;  /* 0x000000ff00117202 */ /* 0x000fe20000000f00 */
[----:B------:R-:W4:Y:S01]  /*0080*/  LDCU.64 UR16, c[0x0][0x358] ;  /* 0x00006b00ff1077ac */ /* 0x000f220008000a00 */
[----:B------:R-:W-:Y:S01]  /*0090*/  MOV R0, RZ ;  /* 0x000000ff00007202 */ /* 0x000fe20000000f00 */
[----:B------:R-:W5:Y:S08]  /*00a0*/  LDC R3, c[0x0][0x360] ;  /* 0x0000d800ff037b82 */ /* 0x000f700000000800 */
[----:B------:R-:W0:Y:S01]  /*00b0*/  LDC R6, c[0x0][0x364] ;  /* 0x0000d900ff067b82 */ /* 0x000e220000000800 */
[----:B------:R-:W4:Y:S01]  /*00c0*/  LDCU UR5, c[0x0][0x370] ;  /* 0x00006e00ff0577ac */ /* 0x000f220008000800 */
[----:B--2---:R-:W-:-:S06]  /*00d0*/  UISETP.GE.AND UP0, UPT, UR6, 0x1, UPT ;  /* 0x000000010600788c */ /* 0x004fcc000bf06270 */
[----:B------:R-:W0:Y:S01]  /*00e0*/  S2UR UR7, SR_CTAID.Y ;  /* 0x00000000000779c3 */ /* 0x000e220000002600 */
[----:B-1----:R-:W-:Y:S01]  /*00f0*/  ULOP3.LUT UR4, UR4, 0xffffff, URZ, 0xc0, !UPT ;  /* 0x00ffffff04047892 */ /* 0x002fe2000f8ec0ff */
[----:B-----5:R-:W-:Y:S01]  /*0100*/  SHF.L.U32 R3, R3, 0x3, RZ ;  /* 0x0000000303037819 */ /* 0x020fe200000006ff */
[----:B----4-:R-:W-:-:S04]  /*0110*/  ULOP3.LUT UR5, UR5, 0xffffff, URZ, 0xc0, !UPT ;  /* 0x00ffffff05057892 */ /* 0x010fc8000f8ec0ff */
[C---:B---3--:R-:W-:Y:S02]  /*0120*/  IMAD R11, R3.reuse, UR4, R4 ;  /* 0x00000004030b7c24 */ /* 0x048fe4000f8e0204 */
[----:B------:R-:W-:Y:S01]  /*0130*/  IMAD R7, R3, UR5, RZ ;  /* 0x0000000503077c24 */ /* 0x000fe2000f8e02ff */
[----:B------:R-:W-:Y:S01]  /*0140*/  CS2R R2, SRZ ;  /* 0x0000000000027805 */ /* 0x000fe2000001ff00 */
[----:B0-----:R-:W-:Y:S01]  /*0150*/  IMAD R6, R6, UR7, R5 ;  /* 0x0000000706067c24 */ /* 0x001fe2000f8e0205 */
[----:B------:R-:W-:-:S03]  /*0160*/  CS2R R4, SRZ ;  /* 0x0000000000047805 */ /* 0x000fc6000001ff00 */
[----:B------:R-:W-:Y:S01]  /*0170*/  IMAD R7, R6, R7, R11 ;  /* 0x0000000706077224 */ /* 0x000fe200078e020b */
[----:B------:R-:W-:Y:S06]  /*0180*/  BRA.U !UP0, `(.L_x_0) ;  /* 0x0000000d08347547 */ /* 0x000fec000b800000 */
[----:B------:R-:W-:Y:S01]  /*0190*/  UISETP.NE.AND UP0, UPT, UR6, 0x1, UPT ;  /* 0x000000010600788c */ /* 0x000fe2000bf05270 */
[----:B------:R-:W-:Y:S02]  /*01a0*/  I2FP.F32.U32 R9, R6 ;  /* 0x0000000600097245 */ /* 0x000fe40000201000 */
[----:B------:R-:W-:Y:S02]  /*01b0*/  CS2R R4, SRZ ;  /* 0x0000000000047805 */ /* 0x000fe4000001ff00 */
[----:B------:R-:W-:Y:S02]  /*01c0*/  I2FP.F32.U32 R11, R11 ;  /* 0x0000000b000b7245 */ /* 0x000fe40000201000 */
[----:B------:R-:W-:Y:S02]  /*01d0*/  CS2R R2, SRZ ;  /* 0x0000000000027805 */ /* 0x000fe4000001ff00 */
[----:B------:R-:W-:Y:S01]  /*01e0*/  MOV R0, RZ ;  /* 0x000000ff00007202 */ /* 0x000fe20000000f00 */
[----:B------:R-:W-:Y:S01]  /*01f0*/  UMOV UR4, URZ ;  /* 0x000000ff00047c82 */ /* 0x000fe20008000000 */
[----:B------:R-:W-:-:S02]  /*0200*/  MOV R15, RZ ;  /* 0x000000ff000f7202 */ /* 0x000fc40000000f00 */
[----:B------:R-:W-:Y:S02]  /*0210*/  MOV R17, RZ ;  /* 0x000000ff00117202 */ /* 0x000fe40000000f00 */
[----:B------:R-:W-:Y:S01]  /*0220*/  MOV R19, RZ ;  /* 0x000000ff00137202 */ /* 0x000fe20000000f00 */
[----:B------:R-:W-:Y:S06]  /*0230*/  BRA.U !UP0, `(.L_x_1) ;  /* 0x0000000908047547 */ /* 0x000fec000b800000 */
[----:B------:R-:W0:Y:S01]  /*0240*/  LDC R6, c[0x0][0x384] ;  /* 0x0000e100ff067b82 */ /* 0x000e220000000800 */
[----:B------:R-:W-:Y:S01]  /*0250*/  HFMA2 R5, -RZ, RZ, 0, 0 ;  /* 0x00000000ff057431 */ /* 0x000fe200000001ff */
[----:B------:R-:W-:Y:S01]  /*0260*/  ULOP3.LUT UR4, UR6, 0x7ffffffe, URZ, 0xc0, !UPT ;  /* 0x7ffffffe06047892 */ /* 0x000fe2000f8ec0ff */
[----:B------:R-:W-:-:S03]  /*0270*/  UMOV UR7, 0x10 ;  /* 0x0000001000077882 */ /* 0x000fc60000000000 */
[----:B------:R-:W-:-:S12]  /*0280*/  UIADD3 UR5, UPT, UPT, -UR4, URZ, URZ ;  /* 0x000000ff04057290 */ /* 0x000fd8000fffe1ff */
.L_x_2:
[----:B------:R-:W0:Y:S01]  /*0290*/  LDCU.64 UR8, c[0x3][UR7+-0x10] ;  /* 0x00fffe00070877ac */ /* 0x000e220008000a00 */
[----:B------:R-:W1:Y:S01]  /*02a0*/  LDCU.64 UR10, c[0x3][UR7+-0x8] ;  /* 0x00ffff00070a77ac */ /* 0x000e620008000a00 */
[----:B------:R-:W2:Y:S01]  /*02b0*/  LDCU.64 UR12, c[0x3][UR7] ;  /* 0x00c00000070c77ac */ /* 0x000ea20008000a00 */
[----:B------:R-:W3:Y:S01]  /*02c0*/  LDCU.64 UR14, c[0x3][UR7+0x8] ;  /* 0x00c00100070e77ac */ /* 0x000ee20008000a00 */
[----:B------:R-:W-:Y:S01]  /*02d0*/  UIADD3 UR5, UPT, UPT, UR5, 0x2, URZ ;  /* 0x0000000205057890 */ /* 0x000fe2000fffe0ff */
[-C--:B0-----:R-:W-:Y:S01]  /*02e0*/  FFMA R18, R9, R6.reuse, -UR9 ;  /* 0x8000000909127e23 */ /* 0x081fe20008000006 */
[----:B------:R-:W-:Y:S02]  /*02f0*/  FFMA R13, R11, R6, -UR8 ;  /* 0x800000080b0d7e23 */ /* 0x000fe40008000006 */
[----:B------:R-:W-:Y:S01]  /*0300*/  UISETP.NE.AND UP0, UPT, UR5, URZ, UPT ;  /* 0x000000ff0500728c */ /* 0x000fe2000bf05270 */
[----:B-1----:R-:W-:Y:S01]  /*0310*/  FFMA R18, R18, R18, UR10 ;  /* 0x0000000a12127e23 */ /* 0x002fe20008000012 */
[----:B------:R-:W-:-:S03]  /*0320*/  UIADD3 UR7, UPT, UPT, UR7, 0x20, URZ ;  /* 0x0000002007077890 */ /* 0x000fc6000fffe0ff */
[--C-:B------:R-:W-:Y:S01]  /*0330*/  FFMA R14, R13, R13, R18.reuse ;  /* 0x0000000d0d0e7223 */ /* 0x100fe20000000012 */
[C---:B------:R-:W-:Y:S01]  /*0340*/  FFMA R13, R6.reuse, 16, R13 ;  /* 0x41800000060d7823 */ /* 0x040fe2000000000d */
[-C--:B--2---:R-:W-:Y:S01]  /*0350*/  FFMA R8, R9, R6.reuse, -UR13 ;  /* 0x8000000d09087e23 */ /* 0x084fe20008000006 */
[----:B------:R-:W-:Y:S02]  /*0360*/  FFMA R21, R11, R6, -UR12 ;  /* 0x8000000c0b157e23 */ /* 0x000fe40008000006 */
[--C-:B------:R-:W-:Y:S01]  /*0370*/  FFMA R20, R13, R13, R18.reuse ;  /* 0x0000000d0d147223 */ /* 0x100fe20000000012 */
[----:B------:R-:W-:Y:S01]  /*0380*/  FFMA R13, R6, 16, R13 ;  /* 0x41800000060d7823 */ /* 0x000fe2000000000d */
[----:B------:R-:W-:Y:S01]  /*0390*/  FSETP.GEU.AND P6, PT, |R14|, 1.175494350822287508e-38, PT ;  /* 0x008000000e00780b */ /* 0x000fe20003fce200 */
[----:B---3--:R-:W-:Y:S01]  /*03a0*/  FFMA R8, R8, R8, UR14 ;  /* 0x0000000e08087e23 */ /* 0x008fe20008000008 */
[----:B------:R-:W-:Y:S01]  /*03b0*/  FFMA R25, R6, 16, R21 ;  /* 0x4180000006197823 */ /* 0x000fe20000000015 */
[----:B------:R-:W-:Y:S01]  /*03c0*/  FSETP.GEU.AND P5, PT, |R20|, 1.175494350822287508e-38, PT ;  /* 0x008000001400780b */ /* 0x000fe20003fae200 */
[----:B------:R-:W-:Y:S01]  /*03d0*/  FFMA R16, R13, R13, R18 ;  /* 0x0000000d0d107223 */ /* 0x000fe20000000012 */
[--C-:B------:R-:W-:Y:S01]  /*03e0*/  FFMA R10, R21, R21, R8.reuse ;  /* 0x00000015150a7223 */ /* 0x100fe20000000008 */
[C---:B------:R-:W-:Y:S01]  /*03f0*/  FFMA R21, R6.reuse, 16, R13 ;  /* 0x4180000006157823 */ /* 0x040fe2000000000d */
[----:B------:R-:W-:Y:S01]  /*0400*/  FFMA R12, R25, R25, R8 ;  /* 0x00000019190c7223 */ /* 0x000fe20000000008 */
[----:B------:R-:W-:Y:S01]  /*0410*/  FFMA R25, R6, 16, R25 ;  /* 0x4180000006197823 */ /* 0x000fe20000000019 */
[----:B------:R-:W-:Y:S01]  /*0420*/  FSETP.GEU.AND P0, PT, |R16|, 1.175494350822287508e-38, PT ;  /* 0x008000001000780b */ /* 0x000fe20003f0e200 */
[----:B------:R-:W-:Y:S01]  /*0430*/  FFMA R23, R6, 16, R21 ;  /* 0x4180000006177823 */ /* 0x000fe20000000015 */
[--C-:B------:R-:W-:Y:S01]  /*0440*/  FFMA R13, R21, R21, R18.reuse ;  /* 0x00000015150d7223 */ /* 0x100fe20000000012 */
[----:B------:R-:W-:Y:S01]  /*0450*/  FSETP.GEU.AND P4, PT, |R10|, 1.175494350822287508e-38, PT ;  /* 0x008000000a00780b */ /* 0x000fe20003f8e200 */
[----:B------:R-:W-:Y:S01]  /*0460*/  @!P6 FMUL R14, R14, 16777216 ;  /* 0x4b8000000e0ee820 */ /* 0x000fe20000400000 */
[----:B------:R-:W-:Y:S01]  /*0470*/  FFMA R21, R23, R23, R18 ;  /* 0x0000001717157223 */ /* 0x000fe20000000012 */
[----:B------:R-:W-:Y:S01]  /*0480*/  FFMA R23, R6, 16, R23 ;  /* 0x4180000006177823 */ /* 0x000fe20000000017 */
[----:B------:R-:W-:Y:S01]  /*0490*/  @!P5 FMUL R20, R20, 16777216 ;  /* 0x4b8000001414d820 */ /* 0x000fe20000400000 */
[----:B------:R-:W-:Y:S01]  /*04a0*/  FFMA R24, R25, R25, R8 ;  /* 0x0000001919187223 */ /* 0x000fe20000000008 */
[----:B------:R-:W-:Y:S01]  /*04b0*/  FSETP.GEU.AND P2, PT, |R13|, 1.175494350822287508e-38, PT ;  /* 0x008000000d00780b */ /* 0x000fe20003f4e200 */
[----:B------:R-:W0:Y:S01]  /*04c0*/  MUFU.RSQ R14, R14 ;  /* 0x0000000e000e7308 */ /* 0x000e220000001400 */
[----:B------:R-:W-:Y:S01]  /*04d0*/  FFMA R22, R23, R23, R18 ;  /* 0x0000001717167223 */ /* 0x000fe20000000012 */
[----:B------:R-:W-:Y:S01]  /*04e0*/  FSETP.GEU.AND P3, PT, |R12|, 1.175494350822287508e-38, PT ;  /* 0x008000000c00780b */ /* 0x000fe20003f6e200 */
[----:B------:R-:W-:Y:S01]  /*04f0*/  @!P0 FMUL R16, R16, 16777216 ;  /* 0x4b80000010108820 */ /* 0x000fe20000400000 */
[----:B------:R-:W-:Y:S01]  /*0500*/  FSETP.GEU.AND P1, PT, |R24|, 1.175494350822287508e-38, PT ;  /* 0x008000001800780b */ /* 0x000fe20003f2e200 */
[----:B------:R-:W-:Y:S01]  /*0510*/  FFMA R25, R6, 16, R25 ;  /* 0x4180000006197823 */ /* 0x000fe20000000019 */
[----:B------:R-:W-:Y:S01]  /*0520*/  @!P4 FMUL R10, R10, 16777216 ;  /* 0x4b8000000a0ac820 */ /* 0x000fe20000400000 */
[C---:B------:R-:W-:Y:S01]  /*0530*/  FFMA R23, R6.reuse, 16, R23 ;  /* 0x4180000006177823 */ /* 0x040fe20000000017 */
[----:B------:R-:W1:Y:S01]  /*0540*/  MUFU.RSQ R20, R20 ;  /* 0x0000001400147308 */ /* 0x000e620000001400 */
[----:B------:R-:W-:-:S02]  /*0550*/  FFMA R27, R6, 16, R25 ;  /* 0x41800000061b7823 */ /* 0x000fc40000000019 */
[----:B------:R-:W-:Y:S01]  /*0560*/  FFMA R29, R6, 16, R23 ;  /* 0x41800000061d7823 */ /* 0x000fe20000000017 */
[----:B------:R-:W-:Y:S01]  /*0570*/  @!P2 FMUL R13, R13, 16777216 ;  /* 0x4b8000000d0da820 */ /* 0x000fe20000400000 */
[----:B------:R-:W-:Y:S02]  /*0580*/  FFMA R23, R23, R23, R18 ;  /* 0x0000001717177223 */ /* 0x000fe40000000012 */
[----:B------:R-:W-:Y:S01]  /*0590*/  @!P3 FMUL R12, R12, 16777216 ;  /* 0x4b8000000c0cb820 */ /* 0x000fe20000400000 */
[----:B------:R-:W2:Y:S01]  /*05a0*/  MUFU.RSQ R16, R16 ;  /* 0x0000001000107308 */ /* 0x000ea20000001400 */
[----:B0-----:R-:W-:Y:S01]  /*05b0*/  @!P6 FMUL R14, R14, 4096 ;  /* 0x458000000e0ee820 */ /* 0x001fe20000400000 */
[----:B------:R-:W-:Y:S01]  /*05c0*/  FSETP.GEU.AND P6, PT, |R21|, 1.175494350822287508e-38, PT ;  /* 0x008000001500780b */ /* 0x000fe20003fce200 */
[----:B------:R-:W-:Y:S02]  /*05d0*/  @!P1 FMUL R24, R24, 16777216 ;  /* 0x4b80000018189820 */ /* 0x000fe40000400000 */
[----:B------:R-:W-:-:S03]  /*05e0*/  FFMA R19, R14, UR11, R19 ;  /* 0x0000000b0e137c23 */ /* 0x000fc60008000013 */
[----:B------:R-:W0:Y:S01]  /*05f0*/  MUFU.RSQ R10, R10 ;  /* 0x0000000a000a7308 */ /* 0x000e220000001400 */
[----:B-1----:R-:W-:Y:S01]  /*0600*/  @!P5 FMUL R20, R20, 4096 ;  /* 0x458000001414d820 */ /* 0x002fe20000400000 */
[----:B------:R-:W-:-:S03]  /*0610*/  FSETP.GEU.AND P5, PT, |R22|, 1.175494350822287508e-38, PT ;  /* 0x008000001600780b */ /* 0x000fc60003fae200 */
[----:B------:R-:W-:Y:S01]  /*0620*/  FFMA R17, R20, UR11, R17 ;  /* 0x0000000b14117c23 */ /* 0x000fe20008000011 */
[--C-:B------:R-:W-:Y:S01]  /*0630*/  FFMA R20, R25, R25, R8.reuse ;  /* 0x0000001919147223 */ /* 0x100fe20000000008 */
[----:B------:R-:W-:Y:S01]  /*0640*/  @!P6 FMUL R21, R21, 16777216 ;  /* 0x4b8000001515e820 */ /* 0x000fe20000400000 */
[--C-:B------:R-:W-:Y:S01]  /*0650*/  FFMA R25, R27, R27, R8.reuse ;  /* 0x0000001b1b197223 */ /* 0x100fe20000000008 */
[----:B--2---:R-:W-:Y:S01]  /*0660*/  @!P0 FMUL R16, R16, 4096 ;  /* 0x4580000010108820 */ /* 0x004fe20000400000 */
[----:B------:R-:W1:Y:S01]  /*0670*/  MUFU.RSQ R13, R13 ;  /* 0x0000000d000d7308 */ /* 0x000e620000001400 */
[----:B------:R-:W-:Y:S01]  /*0680*/  FFMA R27, R6, 16, R27 ;  /* 0x41800000061b7823 */ /* 0x000fe2000000001b */
[----:B------:R-:W-:Y:S01]  /*0690*/  FSETP.GEU.AND P0, PT, |R20|, 1.175494350822287508e-38, PT ;  /* 0x008000001400780b */ /* 0x000fe20003f0e200 */
[----:B------:R-:W-:Y:S02]  /*06a0*/  FFMA R15, R16, UR11, R15 ;  /* 0x0000000b100f7c23 */ /* 0x000fe4000800000f */
[----:B------:R-:W-:Y:S01]  /*06b0*/  @!P5 FMUL R22, R22, 16777216 ;  /* 0x4b8000001616d820 */ /* 0x000fe20000400000 */
[----:B------:R-:W-:Y:S01]  /*06c0*/  FFMA R26, R27, R27, R8 ;  /* 0x0000001b1b1a7223 */ /* 0x000fe20000000008 */
[----:B------:R-:W-:Y:S01]  /*06d0*/  FFMA R27, R6, 16, R27 ;  /* 0x41800000061b7823 */ /* 0x000fe2000000001b */
[----:B------:R2:W3:Y:S01]  /*06e0*/  MUFU.RSQ R14, R24 ;  /* 0x00000018000e7308 */ /* 0x0004e20000001400 */
[----:B0-----:R-:W-:-:S04]  /*06f0*/  @!P4 FMUL R10, R10, 4096 ;  /* 0x458000000a0ac820 */ /* 0x001fc80000400000 */
[----:B------:R-:W-:Y:S02]  /*0700*/  FFMA R19, R10, UR15, R19 ;  /* 0x0000000f0a137c23 */ /* 0x000fe40008000013 */
[----:B------:R-:W-:Y:S01]  /*0710*/  @!P0 FMUL R20, R20, 16777216 ;  /* 0x4b80000014148820 */ /* 0x000fe20000400000 */
[----:B------:R0:W4:Y:S01]  /*0720*/  MUFU.RSQ R16, R22 ;  /* 0x0000001600107308 */ /* 0x0001220000001400 */
[----:B--2---:R-:W-:Y:S01]  /*0730*/  FFMA R24, R29, R29, R18 ;  /* 0x0000001d1d187223 */ /* 0x004fe20000000012 */
[----:B------:R-:W-:Y:S01]  /*0740*/  FFMA R29, R6, 16, R27 ;  /* 0x41800000061d7823 */ /* 0x000fe2000000001b */
[--C-:B------:R-:W-:Y:S01]  /*0750*/  FFMA R27, R27, R27, R8.reuse ;  /* 0x0000001b1b1b7223 */ /* 0x100fe20000000008 */
[----:B-1----:R-:W-:Y:S01]  /*0760*/  @!P2 FMUL R13, R13, 4096 ;  /* 0x458000000d0da820 */ /* 0x002fe20000400000 */
[----:B------:R-:W-:Y:S02]  /*0770*/  FSETP.GEU.AND P2, PT, |R25|, 1.175494350822287508e-38, PT ;  /* 0x008000001900780b */ /* 0x000fe40003f4e200 */
[----:B------:R-:W-:Y:S01]  /*0780*/  FSETP.GEU.AND P4, PT, |R24|, 1.175494350822287508e-38, PT ;  /* 0x008000001800780b */ /* 0x000fe20003f8e200 */
[----:B------:R-:W1:Y:S01]  /*0790*/  MUFU.RSQ R12, R12 ;  /* 0x0000000c000c7308 */ /* 0x000e620000001400 */
[----:B0-----:R-:W-:Y:S01]  /*07a0*/  FFMA R22, R29, R29, R8 ;  /* 0x0000001d1d167223 */ /* 0x001fe20000000008 */
[----:B---3--:R-:W-:Y:S01]  /*07b0*/  @!P1 FMUL R14, R14, 4096 ;  /* 0x458000000e0e9820 */ /* 0x008fe20000400000 */
[----:B------:R-:W-:-:S03]  /*07c0*/  FFMA R13, R13, UR11, R0 ;  /* 0x0000000b0d0d7c23 */ /* 0x000fc60008000000 */
[----:B------:R-:W-:Y:S01]  /*07d0*/  FSETP.GEU.AND P1, PT, |R22|, 1.175494350822287508e-38, PT ;  /* 0x008000001600780b */ /* 0x000fe20003f2e200 */
[----:B------:R-:W-:Y:S01]  /*07e0*/  FFMA R15, R14, UR15, R15 ;  /* 0x0000000f0e0f7c23 */ /* 0x000fe2000800000f */
[----:B------:R-:W0:Y:S01]  /*07f0*/  MUFU.RSQ R21, R21 ;  /* 0x0000001500157308 */ /* 0x000e220000001400 */
[----:B----4-:R-:W-:Y:S01]  /*0800*/  @!P5 FMUL R16, R16, 4096 ;  /* 0x458000001010d820 */ /* 0x010fe20000400000 */
[----:B------:R-:W-:Y:S01]  /*0810*/  FSETP.GEU.AND P5, PT, |R23|, 1.175494350822287508e-38, PT ;  /* 0x008000001700780b */ /* 0x000fe20003fae200 */
[----:B------:R-:W-:Y:S01]  /*0820*/  @!P2 FMUL R25, R25, 16777216 ;  /* 0x4b8000001919a820 */ /* 0x000fe20000400000 */
[----:B------:R-:W-:Y:S01]  /*0830*/  @!P4 FMUL R24, R24, 16777216 ;  /* 0x4b8000001818c820 */ /* 0x000fe20000400000 */
[----:B------:R-:W-:-:S03]  /*0840*/  FFMA R3, R16, UR11, R3 ;  /* 0x0000000b10037c23 */ /* 0x000fc60008000003 */
[----:B------:R-:W2:Y:S01]  /*0850*/  MUFU.RSQ R18, R25 ;  /* 0x0000001900127308 */ /* 0x000ea20000001400 */
[----:B-1----:R-:W-:Y:S01]  /*0860*/  @!P3 FMUL R12, R12, 4096 ;  /* 0x458000000c0cb820 */ /* 0x002fe20000400000 */
[----:B------:R-:W-:Y:S01]  /*0870*/  FSETP.GEU.AND P3, PT, |R27|, 1.175494350822287508e-38, PT ;  /* 0x008000001b00780b */ /* 0x000fe20003f6e200 */
[----:B------:R-:W-:Y:S02]  /*0880*/  @!P1 FMUL R22, R22, 16777216 ;  /* 0x4b80000016169820 */ /* 0x000fe40000400000 */
[----:B------:R-:W-:Y:S02]  /*0890*/  FFMA R17, R12, UR15, R17 ;  /* 0x0000000f0c117c23 */ /* 0x000fe40008000011 */
[----:B------:R-:W-:Y:S01]  /*08a0*/  @!P5 FMUL R23, R23, 16777216 ;  /* 0x4b8000001717d820 */ /* 0x000fe20000400000 */
[----:B------:R-:W1:Y:S01]  /*08b0*/  MUFU.RSQ R24, R24 ;  /* 0x0000001800187308 */ /* 0x000e620000001400 */
[----:B0-----:R-:W-:Y:S01]  /*08c0*/  @!P6 FMUL R21, R21, 4096 ;  /* 0x458000001515e820 */ /* 0x001fe20000400000 */
[----:B------:R-:W-:-:S03]  /*08d0*/  FSETP.GEU.AND P6, PT, |R26|, 1.175494350822287508e-38, PT ;  /* 0x008000001a00780b */ /* 0x000fc60003fce200 */
[----:B------:R-:W-:Y:S02]  /*08e0*/  FFMA R21, R21, UR11, R2 ;  /* 0x0000000b15157c23 */ /* 0x000fe40008000002 */
[----:B------:R-:W-:Y:S01]  /*08f0*/  @!P3 FMUL R27, R27, 16777216 ;  /* 0x4b8000001b1bb820 */ /* 0x000fe20000400000 */
[----:B------:R-:W0:Y:S01]  /*0900*/  MUFU.RSQ R23, R23 ;  /* 0x0000001700177308 */ /* 0x000e220000001400 */
[----:B--2---:R-:W-:-:S04]  /*0910*/  @!P2 FMUL R18, R18, 4096 ;  /* 0x458000001212a820 */ /* 0x004fc80000400000 */
[----:B------:R-:W-:Y:S02]  /*0920*/  FFMA R2, R18, UR15, R21 ;  /* 0x0000000f12027c23 */ /* 0x000fe40008000015 */
[----:B------:R-:W-:Y:S01]  /*0930*/  @!P6 FMUL R26, R26, 16777216 ;  /* 0x4b8000001a1ae820 */ /* 0x000fe20000400000 */
[----:B------:R-:W2:Y:S01]  /*0940*/  MUFU.RSQ R20, R20 ;  /* 0x0000001400147308 */ /* 0x000ea20000001400 */
[----:B-1----:R-:W-:-:S04]  /*0950*/  @!P4 FMUL R24, R24, 4096 ;  /* 0x458000001818c820 */ /* 0x002fc80000400000 */
[----:B------:R-:W-:-:S03]  /*0960*/  FFMA R5, R24, UR11, R5 ;  /* 0x0000000b18057c23 */ /* 0x000fc60008000005 */
[----:B------:R-:W1:Y:S01]  /*0970*/  MUFU.RSQ R8, R26 ;  /* 0x0000001a00087308 */ /* 0x000e620000001400 */
[----:B0-----:R-:W-:-:S04]  /*0980*/  @!P5 FMUL R23, R23, 4096 ;  /* 0x458000001717d820 */ /* 0x001fc80000400000 */
[----:B------:R-:W-:-:S03]  /*0990*/  FFMA R4, R23, UR11, R4 ;  /* 0x0000000b17047c23 */ /* 0x000fc60008000004 */
[----:B------:R-:W0:Y:S01]  /*09a0*/  MUFU.RSQ R25, R27 ;  /* 0x0000001b00197308 */ /* 0x000e220000001400 */
[----:B--2---:R-:W-:-:S04]  /*09b0*/  @!P0 FMUL R20, R20, 4096 ;  /* 0x4580000014148820 */ /* 0x004fc80000400000 */
[----:B------:R-:W-:-:S03]  /*09c0*/  FFMA R0, R20, UR15, R13 ;  /* 0x0000000f14007c23 */ /* 0x000fc6000800000d */
[----:B------:R-:W2:Y:S01]  /*09d0*/  MUFU.RSQ R22, R22 ;  /* 0x0000001600167308 */ /* 0x000ea20000001400 */
[----:B-1----:R-:W-:-:S04]  /*09e0*/  @!P6 FMUL R8, R8, 4096 ;  /* 0x458000000808e820 */ /* 0x002fc80000400000 */
[----:B------:R-:W-:Y:S01]  /*09f0*/  FFMA R3, R8, UR15, R3 ;  /* 0x0000000f08037c23 */ /* 0x000fe20008000003 */
[----:B0-----:R-:W-:-:S04]  /*0a00*/  @!P3 FMUL R25, R25, 4096 ;  /* 0x458000001919b820 */ /* 0x001fc80000400000 */
[----:B------:R-:W-:Y:S01]  /*0a10*/  FFMA R4, R25, UR15, R4 ;  /* 0x0000000f19047c23 */ /* 0x000fe20008000004 */
[----:B--2---:R-:W-:-:S04]  /*0a20*/  @!P1 FMUL R22, R22, 4096 ;  /* 0x4580000016169820 */ /* 0x004fc80000400000 */
[----:B------:R-:W-:Y:S01]  /*0a30*/  FFMA R5, R22, UR15, R5 ;  /* 0x0000000f16057c23 */ /* 0x000fe20008000005 */
[----:B------:R-:W-:Y:S06]  /*0a40*/  BRA.U UP0, `(.L_x_2) ;  /* 0xfffffff900107547 */ /* 0x000fec000b83ffff */
.L_x_1:
[----:B------:R-:W-:-:S04]  /*0a50*/  ULOP3.LUT UR5, UR6, 0x1, URZ, 0xc0, !UPT ;  /* 0x0000000106057892 */ /* 0x000fc8000f8ec0ff */
[----:B------:R-:W-:-:S09]  /*0a60*/  UISETP.NE.U32.AND UP0, UPT, UR5, 0x1, UPT ;  /* 0x000000010500788c */ /* 0x000fd2000bf05070 */
[----:B------:R-:W-:Y:S05]  /*0a70*/  BRA.U UP0, `(.L_x_0) ;  /* 0x0000000100f87547 */ /* 0x000fea000b800000 */
[----:B------:R-:W-:Y:S01]  /*0a80*/  USHF.L.U32 UR4, UR4, 0x4, URZ ;  /* 0x0000000404047899 */ /* 0x000fe200080006ff */
[----:B------:R-:W0:Y:S11]  /*0a90*/  LDC R6, c[0x0][0x384] ;  /* 0x0000e100ff067b82 */ /* 0x000e360000000800 */
[----:B------:R-:W0:Y:S01]  /*0aa0*/  LDCU.64 UR6, c[0x3][UR4] ;  /* 0x00c00000040677ac */ /* 0x000e220008000a00 */
[----:B------:R-:W1:Y:S01]  /*0ab0*/  LDCU.64 UR4, c[0x3][UR4+0x8] ;  /* 0x00c00100040477ac */ /* 0x000e620008000a00 */
[-C--:B0-----:R-:W-:Y:S01]  /*0ac0*/  FFMA R8, R9, R6.reuse, -UR7 ;  /* 0x8000000709087e23 */ /* 0x081fe20008000006 */
[----:B------:R-:W-:-:S03]  /*0ad0*/  FFMA R11, R11, R6, -UR6 ;  /* 0x800000060b0b7e23 */ /* 0x000fc60008000006 */
[----:B-1----:R-:W-:-:S04]  /*0ae0*/  FFMA R8, R8, R8, UR4 ;  /* 0x0000000408087e23 */ /* 0x002fc80008000008 */
[----:B------:R-:W-:Y:S01]  /*0af0*/  FFMA R10, R11, R11, R8 ;  /* 0x0000000b0b0a7223 */ /* 0x000fe20000000008 */
[----:B------:R-:W-:-:S04]  /*0b00*/  FFMA R11, R6, 16, R11 ;  /* 0x41800000060b7823 */ /* 0x000fc8000000000b */
[----:B------:R-:W-:Y:S01]  /*0b10*/  FSETP.GEU.AND P6, PT, |R10|, 1.175494350822287508e-38, PT ;  /* 0x008000000a00780b */ /* 0x000fe20003fce200 */
[----:B------:R-:W-:Y:S01]  /*0b20*/  FFMA R12, R11, R11, R8 ;  /* 0x0000000b0b0c7223 */ /* 0x000fe20000000008 */
[----:B------:R-:W-:-:S04]  /*0b30*/  FFMA R11, R6, 16, R11 ;  /* 0x41800000060b7823 */ /* 0x000fc8000000000b */
[----:B------:R-:W-:Y:S01]  /*0b40*/  FFMA R13, R11, R11, R8 ;  /* 0x0000000b0b0d7223 */ /* 0x000fe20000000008 */
[----:B------:R-:W-:Y:S01]  /*0b50*/  FFMA R11, R6, 16, R11 ;  /* 0x41800000060b7823 */ /* 0x000fe2000000000b */
[----:B------:R-:W-:-:S03]  /*0b60*/  FSETP.GEU.AND P5, PT, |R12|, 1.175494350822287508e-38, PT ;  /* 0x008000000c00780b */ /* 0x000fc60003fae200 */
[--C-:B------:R-:W-:Y:S01]  /*0b70*/  FFMA R16, R11, R11, R8.reuse ;  /* 0x0000000b0b107223 */ /* 0x100fe20000000008 */
[----:B------:R-:W-:Y:S01]  /*0b80*/  FFMA R11, R6, 16, R11 ;  /* 0x41800000060b7823 */ /* 0x000fe2000000000b */
[----:B------:R-:W-:Y:S01]  /*0b90*/  @!P6 FMUL R10, R10, 16777216 ;  /* 0x4b8000000a0ae820 */ /* 0x000fe20000400000 */
[----:B------:R-:W-:Y:S02]  /*0ba0*/  FSETP.GEU.AND P4, PT, |R13|, 1.175494350822287508e-38, PT ;  /* 0x008000000d00780b */ /* 0x000fe40003f8e200 */
[--C-:B------:R-:W-:Y:S01]  /*0bb0*/  FFMA R18, R11, R11, R8.reuse ;  /* 0x0000000b0b127223 */ /* 0x100fe20000000008 */
[----:B------:R-:W-:Y:S01]  /*0bc0*/  FFMA R11, R6, 16, R11 ;  /* 0x41800000060b7823 */ /* 0x000fe2000000000b */
[----:B------:R-:W-:Y:S01]  /*0bd0*/  FSETP.GEU.AND P3, PT, |R16|, 1.175494350822287508e-38, PT ;  /* 0x008000001000780b */ /* 0x000fe20003f6e200 */
[----:B------:R-:W0:Y:S02]  /*0be0*/  MUFU.RSQ R10, R10 ;  /* 0x0000000a000a7308 */ /* 0x000e240000001400 */
[----:B------:R-:W-:Y:S01]  /*0bf0*/  FFMA R9, R6, 16, R11 ;  /* 0x4180000006097823 */ /* 0x000fe2000000000b */
[--C-:B------:R-:W-:Y:S01]  /*0c00*/  FFMA R20, R11, R11, R8.reuse ;  /* 0x0000000b0b147223 */ /* 0x100fe20000000008 */
[----:B------:R-:W-:Y:S01]  /*0c10*/  FSETP.GEU.AND P2, PT, |R18|, 1.175494350822287508e-38, PT ;  /* 0x008000001200780b */ /* 0x000fe20003f4e200 */
[----:B------:R-:W-:Y:S01]  /*0c20*/  @!P5 FMUL R12, R12, 16777216 ;  /* 0x4b8000000c0cd820 */ /* 0x000fe20000400000 */
[----:B------:R-:W-:Y:S01]  /*0c30*/  FFMA R11, R6, 16, R9 ;  /* 0x41800000060b7823 */ /* 0x000fe20000000009 */
[--C-:B------:R-:W-:Y:S01]  /*0c40*/  FFMA R6, R9, R9, R8.reuse ;  /* 0x0000000909067223 */ /* 0x100fe20000000008 */
[----:B------:R-:W-:Y:S01]  /*0c50*/  FSETP.GEU.AND P1, PT, |R20|, 1.175494350822287508e-38, PT ;  /* 0x008000001400780b */ /* 0x000fe20003f2e200 */
[----:B------:R-:W-:Y:S01]  /*0c60*/  @!P4 FMUL R13, R13, 16777216 ;  /* 0x4b8000000d0dc820 */ /* 0x000fe20000400000 */
[----:B------:R-:W-:Y:S01]  /*0c70*/  FFMA R8, R11, R11, R8 ;  /* 0x0000000b0b087223 */ /* 0x000fe20000000008 */
[----:B------:R-:W1:Y:S01]  /*0c80*/  MUFU.RSQ R12, R12 ;  /* 0x0000000c000c7308 */ /* 0x000e620000001400 */
[----:B------:R-:W-:Y:S01]  /*0c90*/  FSETP.GEU.AND P0, PT, |R6|, 1.175494350822287508e-38, PT ;  /* 0x008000000600780b */ /* 0x000fe20003f0e200 */
[----:B------:R-:W-:Y:S01]  /*0ca0*/  @!P3 FMUL R16, R16, 16777216 ;  /* 0x4b8000001010b820 */ /* 0x000fe20000400000 */
[----:B0-----:R-:W-:Y:S01]  /*0cb0*/  @!P6 FMUL R10, R10, 4096 ;  /* 0x458000000a0ae820 */ /* 0x001fe20000400000 */
[----:B------:R-:W-:-:S02]  /*0cc0*/  FSETP.GEU.AND P6, PT, |R8|, 1.175494350822287508e-38, PT ;  /* 0x008000000800780b */ /* 0x000fc40003fce200 */
[----:B------:R-:W-:Y:S02]  /*0cd0*/  @!P2 FMUL R18, R18, 16777216 ;  /* 0x4b8000001212a820 */ /* 0x000fe40000400000 */
[----:B------:R-:W0:Y:S02]  /*0ce0*/  MUFU.RSQ R14, R13 ;  /* 0x0000000d000e7308 */ /* 0x000e240000001400 */
[----:B------:R-:W-:Y:S01]  /*0cf0*/  @!P1 FMUL R20, R20, 16777216 ;  /* 0x4b80000014149820 */ /* 0x000fe20000400000 */
[----:B------:R-:W-:-:S03]  /*0d00*/  FFMA R19, R10, UR5, R19 ;  /* 0x000000050a137c23 */ /* 0x000fc60008000013 */
[----:B------:R-:W-:Y:S02]  /*0d10*/  @!P0 FMUL R6, R6, 16777216 ;  /* 0x4b80000006068820 */ /* 0x000fe40000400000 */
[----:B------:R-:W2:Y:S01]  /*0d20*/  MUFU.RSQ R9, R16 ;  /* 0x0000001000097308 */ /* 0x000ea20000001400 */
[----:B-1----:R-:W-:Y:S01]  /*0d30*/  @!P5 FMUL R12, R12, 4096 ;  /* 0x458000000c0cd820 */ /* 0x002fe20000400000 */
[----:B------:R-:W-:-:S03]  /*0d40*/  @!P6 FMUL R8, R8, 16777216 ;  /* 0x4b8000000808e820 */ /* 0x000fc60000400000 */
        /* <DEDUP_REMOVED lines=9> */
[----:B------:R-:W-:-:S03]  /*0de0*/  FFMA R2, R11, UR5, R2 ;  /* 0x000000050b027c23 */ /* 0x000fc60008000002 */
[----:B------:R-:W1:Y:S01]  /*0df0*/  MUFU.RSQ R8, R8 ;  /* 0x0000000800087308 */ /* 0x000e620000001400 */
[----:B0-----:R-:W-:-:S04]  /*0e00*/  @!P1 FMUL R20, R20, 4096 ;  /* 0x4580000014149820 */ /* 0x001fc80000400000 */
[----:B------:R-:W-:Y:S01]  /*0e10*/  FFMA R3, R20, UR5, R3 ;  /* 0x0000000514037c23 */ /* 0x000fe20008000003 */
[----:B--2---:R-:W-:-:S04]  /*0e20*/  @!P0 FMUL R13, R13, 4096 ;  /* 0x458000000d0d8820 */ /* 0x004fc80000400000 */
[----:B------:R-:W-:Y:S01]  /*0e30*/  FFMA R4, R13, UR5, R4 ;  /* 0x000000050d047c23 */ /* 0x000fe20008000004 */
[----:B-1----:R-:W-:-:S04]  /*0e40*/  @!P6 FMUL R8, R8, 4096 ;  /* 0x458000000808e820 */ /* 0x002fc80000400000 */
[----:B------:R-:W-:-:S07]  /*0e50*/  FFMA R5, R8, UR5, R5 ;  /* 0x0000000508057c23 */ /* 0x000fce0008000005 */
.L_x_0:
[----:B------:R-:W0:Y:S02]  /*0e60*/  LDC.64 R8, c[0x0][0x388] ;  /* 0x0000e200ff087b82 */ /* 0x000e240000000a00 */
[----:B0-----:R-:W-:-:S05]  /*0e70*/  IMAD.WIDE.U32 R10, R7, 0x4, R8 ;  /* 0x00000004070a7825 */ /* 0x001fca00078e0008 */
[----:B------:R-:W2:Y:S01]  /*0e80*/  LDG.E R6, desc[UR16][R10.64] ;  /* 0x000000100a067981 */ /* 0x000ea2000c1e1900 */
[----:B------:R-:W-:-:S05]  /*0e90*/  IADD3 R13, PT, PT, R7, 0x10, RZ ;  /* 0x00000010070d7810 */ /* 0x000fca0007ffe0ff */
[----:B------:R-:W-:-:S04]  /*0ea0*/  IMAD.WIDE.U32 R12, R13, 0x4, R8 ;  /* 0x000000040d0c7825 */ /* 0x000fc800078e0008 */
[----:B--2---:R-:W-:-:S05]  /*0eb0*/  FADD R19, R6, R19 ;  /* 0x0000001306137221 */ /* 0x004fca0000000000 */
[----:B------:R0:W-:Y:S04]  /*0ec0*/  STG.E desc[UR16][R10.64], R19 ;  /* 0x000000130a007986 */ /* 0x0001e8000c101910 */
[----:B------:R-:W2:Y:S01]  /*0ed0*/  LDG.E R6, desc[UR16][R12.64] ;  /* 0x000000100c067981 */ /* 0x000ea2000c1e1900 */
[----:B------:R-:W-:Y:S01]  /*0ee0*/  IADD3 R23, PT, PT, R7, 0x20, RZ ;  /* 0x0000002007177810 */ /* 0x000fe20007ffe0ff */
[----:B--2---:R-:W-:-:S04]  /*0ef0*/  FADD R21, R6, R17 ;  /* 0x0000001106157221 */ /* 0x004fc80000000000 */
[----:B------:R-:W-:Y:S01]  /*0f00*/  IMAD.WIDE.U32 R16, R23, 0x4, R8 ;  /* 0x0000000417107825 */ /* 0x000fe200078e0008 */
[----:B------:R1:W-:Y:S04]  /*0f10*/  STG.E desc[UR16][R12.64], R21 ;  /* 0x000000150c007986 */ /* 0x0003e8000c101910 */
[----:B------:R-:W2:Y:S01]  /*0f20*/  LDG.E R6, desc[UR16][R16.64] ;  /* 0x0000001010067981 */ /* 0x000ea2000c1e1900 */
[----:B------:R-:W-:Y:S01]  /*0f30*/  IADD3 R25, PT, PT, R7, 0x30, RZ ;  /* 0x0000003007197810 */ /* 0x000fe20007ffe0ff */
[----:B--2---:R-:W-:-:S04]  /*0f40*/  FADD R23, R6, R15 ;  /* 0x0000000f06177221 */ /* 0x004fc80000000000 */
[----:B------:R-:W-:Y:S01]  /*0f50*/  IMAD.WIDE.U32 R14, R25, 0x4, R8 ;  /* 0x00000004190e7825 */ /* 0x000fe200078e0008 */
[----:B------:R2:W-:Y:S04]  /*0f60*/  STG.E desc[UR16][R16.64], R23 ;  /* 0x0000001710007986 */ /* 0x0005e8000c101910 */
[----:B0-----:R-:W3:Y:S01]  /*0f70*/  LDG.E R11, desc[UR16][R14.64] ;  /* 0x000000100e0b7981 */ /* 0x001ee2000c1e1900 */
[----:B------:R-:W-:Y:S01]  /*0f80*/  IADD3 R25, PT, PT, R7, 0x40, RZ ;  /* 0x0000004007197810 */ /* 0x000fe20007ffe0ff */
[----:B---3--:R-:W-:-:S04]  /*0f90*/  FADD R19, R11, R0 ;  /* 0x000000000b137221 */ /* 0x008fc80000000000 */
[----:B------:R-:W-:Y:S01]  /*0fa0*/  IMAD.WIDE.U32 R10, R25, 0x4, R8 ;  /* 0x00000004190a7825 */ /* 0x000fe200078e0008 */
[----:B------:R0:W-:Y:S04]  /*0fb0*/  STG.E desc[UR16][R14.64], R19 ;  /* 0x000000130e007986 */ /* 0x0001e8000c101910 */
[----:B-1----:R-:W3:Y:S01]  /*0fc0*/  LDG.E R13, desc[UR16][R10.64] ;  /* 0x000000100a0d7981 */ /* 0x002ee2000c1e1900 */
[----:B------:R-:W-:Y:S01]  /*0fd0*/  IADD3 R25, PT, PT, R7, 0x50, RZ ;  /* 0x0000005007197810 */ /* 0x000fe20007ffe0ff */
[----:B---3--:R-:W-:-:S04]  /*0fe0*/  FADD R21, R13, R2 ;  /* 0x000000020d157221 */ /* 0x008fc80000000000 */
[----:B------:R-:W-:Y:S01]  /*0ff0*/  IMAD.WIDE.U32 R12, R25, 0x4, R8 ;  /* 0x00000004190c7825 */ /* 0x000fe200078e0008 */
[----:B------:R-:W-:Y:S04]  /*1000*/  STG.E desc[UR16][R10.64], R21 ;  /* 0x000000150a007986 */ /* 0x000fe8000c101910 */
[----:B------:R-:W3:Y:S01]  /*1010*/  LDG.E R0, desc[UR16][R12.64] ;  /* 0x000000100c007981 */ /* 0x000ee2000c1e1900 */
[----:B--2---:R-:W-:Y:S01]  /*1020*/  IADD3 R23, PT, PT, R7, 0x60, RZ ;  /* 0x0000006007177810 */ /* 0x004fe20007ffe0ff */
[----:B---3--:R-:W-:-:S04]  /*1030*/  FADD R17, R0, R3 ;  /* 0x0000000300117221 */ /* 0x008fc80000000000 */
[----:B------:R-:W-:Y:S01]  /*1040*/  IMAD.WIDE.U32 R2, R23, 0x4, R8 ;  /* 0x0000000417027825 */ /* 0x000fe200078e0008 */
[----:B------:R-:W-:Y:S04]  /*1050*/  STG.E desc[UR16][R12.64], R17 ;  /* 0x000000110c007986 */ /* 0x000fe8000c101910 */
[----:B0-----:R-:W2:Y:S01]  /*1060*/  LDG.E R15, desc[UR16][R2.64] ;  /* 0x00000010020f7981 */ /* 0x001ea2000c1e1900 */
[----:B------:R-:W-:-:S05]  /*1070*/  IADD3 R7, PT, PT, R7, 0x70, RZ ;  /* 0x0000007007077810 */ /* 0x000fca0007ffe0ff */
[----:B------:R-:W-:-:S04]  /*1080*/  IMAD.WIDE.U32 R8, R7, 0x4, R8 ;  /* 0x0000000407087825 */ /* 0x000fc800078e0008 */
[----:B--2---:R-:W-:-:S05]  /*1090*/  FADD R15, R15, R4 ;  /* 0x000000040f0f7221 */ /* 0x004fca0000000000 */
[----:B------:R-:W-:Y:S04]  /*10a0*/  STG.E desc[UR16][R2.64], R15 ;  /* 0x0000000f02007986 */ /* 0x000fe8000c101910 */
[----:B------:R-:W2:Y:S02]  /*10b0*/  LDG.E R0, desc[UR16][R8.64] ;  /* 0x0000001008007981 */ /* 0x000ea4000c1e1900 */
[----:B--2---:R-:W-:-:S05]  /*10c0*/  FADD R5, R0, R5 ;  /* 0x0000000500057221 */ /* 0x004fca0000000000 */
[----:B------:R-:W-:Y:S01]  /*10d0*/  STG.E desc[UR16][R8.64], R5 ;  /* 0x0000000508007986 */ /* 0x000fe2000c101910 */
[----:B------:R-:W-:Y:S05]  /*10e0*/  EXIT ;  /* 0x000000000000794d */ /* 0x000fea0003800000 */
.L_x_3:
[----:B------:R-:W-:-:S00]  /*10f0*/  BRA `(.L_x_3) ;  /* 0xfffffffc00fc7947 */ /* 0x000fc0000383ffff */
[----:B------:R-:W-:-:S00]  /*1100*/  NOP ;  /* 0x0000000000007918 */ /* 0x000fc00000000000 */
[----:B------:R-:W-:-:S00]  /*1110*/  NOP ;  /* 0x0000000000007918 */ /* 0x000fc00000000000 */
[----:B------:R-:W-:-:S00]  /*1120*/  NOP ;  /* 0x0000000000007918 */ /* 0x000fc00000000000 */
[----:B------:R-:W-:-:S00]  /*1130*/  NOP ;  /* 0x0000000000007918 */ /* 0x000fc00000000000 */
[----:B------:R-:W-:-:S00]  /*1140*/  NOP ;  /* 0x0000000000007918 */ /* 0x000fc00000000000 */
[----:B------:R-:W-:-:S00]  /*1150*/  NOP ;  /* 0x0000000000007918 */ /* 0x000fc00000000000 */
[----:B------:R-:W-:-:S00]  /*1160*/  NOP ;  /* 0x0000000000007918 */ /* 0x000fc00000000000 */
[----:B------:R-:W-:-:S00]  /*1170*/  NOP ;  /* 0x0000000000007918 */ /* 0x000fc00000000000 */
.L_x_4:


//--------------------- .nv.shared.reserved.0     --------------------------
	.section	.nv.shared.reserved.0,"aw",@nobits
	.weak		__nv_reservedSMEM_offset_0_alias
	.size		__nv_reservedSMEM_offset_0_alias, 0, 64
	.other		__nv_reservedSMEM_offset_0_alias,@"STO_CUDA_RESERVED_SHARED STV_DEFAULT"
__nv_reservedSMEM_offset_0_alias:
	.zero		0
	.zero		64


//--------------------- .nv.constant0._Z7cenergyifPf --------------------------
	.section	.nv.constant0._Z7cenergyifPf,"a",@progbits
	.sectionflags	@""
	.align	4
.nv.constant0._Z7cenergyifPf:
	.zero		912


//--------------------- SYMBOLS --------------------------

	.type		.nv.reservedSmem.offset0,@object
	.size		.nv.reservedSmem.offset0,0x4
